	.headerflags	@"EF_CUDA_TEXMODE_UNIFIED EF_CUDA_64BIT_ADDRESS EF_CUDA_ACCELERATORS EF_CUDA_SM90 EF_CUDA_VIRTUAL_SM(EF_CUDA_SM90)"
	.elftype	@"ET_EXEC"


//--------------------- .nv.info                  --------------------------
	.section	.nv.info,"",@"SHT_CUDA_INFO"
	.align	4


	//----- nvinfo : EIATTR_REGCOUNT
	.align		4
        /*0000*/ 	.byte	0x04, 0x2f
        /*0002*/ 	.short	(.L_1 - .L_0)
	.align		4
.L_0:
        /*0004*/ 	.word	index@(triton_poi_fused_cat_84)
        /*0008*/ 	.word	0x00000020


	//----- nvinfo : EIATTR_MIN_STACK_SIZE
	.align		4
.L_1:
        /*000c*/ 	.byte	0x04, 0x12
        /*000e*/ 	.short	(.L_3 - .L_2)
	.align		4
.L_2:
        /*0010*/ 	.word	index@(triton_poi_fused_cat_84)
        /*0014*/ 	.word	0x00000000


	//----- nvinfo : EIATTR_FRAME_SIZE
	.align		4
.L_3:
        /*0018*/ 	.byte	0x04, 0x11
        /*001a*/ 	.short	(.L_5 - .L_4)
	.align		4
.L_4:
        /*001c*/ 	.word	index@(triton_poi_fused_cat_84)
        /*0020*/ 	.word	0x00000000


	//----- nvinfo : EIATTR_MIN_STACK_SIZE
	.align		4
.L_5:
        /*0024*/ 	.byte	0x04, 0x12
        /*0026*/ 	.short	(.L_7 - .L_6)
	.align		4
.L_6:
        /*0028*/ 	.word	index@(triton_poi_fused_cat_84)
        /*002c*/ 	.word	0x00000000
.L_7:


//--------------------- .nv.info.triton_poi_fused_cat_84 --------------------------
	.section	.nv.info.triton_poi_fused_cat_84,"",@"SHT_CUDA_INFO"
	.sectionflags	@""
	.align	4


	//----- nvinfo : EIATTR_CUDA_API_VERSION
	.align		4
        /*0000*/ 	.byte	0x04, 0x37
        /*0002*/ 	.short	(.L_9 - .L_8)
.L_8:
        /*0004*/ 	.word	0x0000007c


	//----- nvinfo : EIATTR_KPARAM_INFO
	.align		4
.L_9:
        /*0008*/ 	.byte	0x04, 0x17
        /*000a*/ 	.short	(.L_11 - .L_10)
.L_10:
        /*000c*/ 	.word	0x00000000
        /*0010*/ 	.short	0x000d
        /*0012*/ 	.short	0x0068
        /*0014*/ 	.byte	0x00, 0xf0, 0x11, 0x00


	//----- nvinfo : EIATTR_KPARAM_INFO
	.align		4
.L_11:
        /*0018*/ 	.byte	0x04, 0x17
        /*001a*/ 	.short	(.L_13 - .L_12)
.L_12:
        /*001c*/ 	.word	0x00000000
        /*0020*/ 	.short	0x000c
        /*0022*/ 	.short	0x0060
        /*0024*/ 	.byte	0x00, 0xf4, 0x21, 0x00


	//----- nvinfo : EIATTR_KPARAM_INFO
	.align		4
.L_13:
        /*0028*/ 	.byte	0x04, 0x17
        /*002a*/ 	.short	(.L_15 - .L_14)
.L_14:
        /*002c*/ 	.word	0x00000000
        /*0030*/ 	.short	0x000b
        /*0032*/ 	.short	0x0058
        /*0034*/ 	.byte	0x00, 0xf4, 0x21, 0x00


	//----- nvinfo : EIATTR_KPARAM_INFO
	.align		4
.L_15:
        /*0038*/ 	.byte	0x04, 0x17
        /*003a*/ 	.short	(.L_17 - .L_16)
.L_16:
        /*003c*/ 	.word	0x00000000
        /*0040*/ 	.short	0x000a
        /*0042*/ 	.short	0x0050
        /*0044*/ 	.byte	0x00, 0xf4, 0x21, 0x00


	//----- nvinfo : EIATTR_KPARAM_INFO
	.align		4
.L_17:
        /*0048*/ 	.byte	0x04, 0x17
        /*004a*/ 	.short	(.L_19 - .L_18)
.L_18:
        /*004c*/ 	.word	0x00000000
        /*0050*/ 	.short	0x0009
        /*0052*/ 	.short	0x0048
        /*0054*/ 	.byte	0x00, 0xf4, 0x21, 0x00


	//----- nvinfo : EIATTR_KPARAM_INFO
	.align		4
.L_19:
        /*0058*/ 	.byte	0x04, 0x17
        /*005a*/ 	.short	(.L_21 - .L_20)
.L_20:
        /*005c*/ 	.word	0x00000000
        /*0060*/ 	.short	0x0008
        /*0062*/ 	.short	0x0040
        /*0064*/ 	.byte	0x00, 0xf4, 0x21, 0x00


	//----- nvinfo : EIATTR_KPARAM_INFO
	.align		4
.L_21:
        /*0068*/ 	.byte	0x04, 0x17
        /*006a*/ 	.short	(.L_23 - .L_22)
.L_22:
        /*006c*/ 	.word	0x00000000
        /*0070*/ 	.short	0x0007
        /*0072*/ 	.short	0x0038
        /*0074*/ 	.byte	0x00, 0xf4, 0x21, 0x00


	//----- nvinfo : EIATTR_KPARAM_INFO
	.align		4
.L_23:
        /*0078*/ 	.byte	0x04, 0x17
        /*007a*/ 	.short	(.L_25 - .L_24)
.L_24:
        /*007c*/ 	.word	0x00000000
        /*0080*/ 	.short	0x0006
        /*0082*/ 	.short	0x0030
        /*0084*/ 	.byte	0x00, 0xf4, 0x21, 0x00


	//----- nvinfo : EIATTR_KPARAM_INFO
	.align		4
.L_25:
        /*0088*/ 	.byte	0x04, 0x17
        /*008a*/ 	.short	(.L_27 - .L_26)
.L_26:
        /*008c*/ 	.word	0x00000000
        /*0090*/ 	.short	0x0005
        /*0092*/ 	.short	0x0028
        /*0094*/ 	.byte	0x00, 0xf4, 0x21, 0x00


	//----- nvinfo : EIATTR_KPARAM_INFO
	.align		4
.L_27:
        /*0098*/ 	.byte	0x04, 0x17
        /*009a*/ 	.short	(.L_29 - .L_28)
.L_28:
        /*009c*/ 	.word	0x00000000
        /*00a0*/ 	.short	0x0004
        /*00a2*/ 	.short	0x0020
        /*00a4*/ 	.byte	0x00, 0xf4, 0x21, 0x00


	//----- nvinfo : EIATTR_KPARAM_INFO
	.align		4
.L_29:
        /*00a8*/ 	.byte	0x04, 0x17
        /*00aa*/ 	.short	(.L_31 - .L_30)
.L_30:
        /*00ac*/ 	.word	0x00000000
        /*00b0*/ 	.short	0x0003
        /*00b2*/ 	.short	0x0018
        /*00b4*/ 	.byte	0x00, 0xf4, 0x21, 0x00


	//----- nvinfo : EIATTR_KPARAM_INFO
	.align		4
.L_31:
        /*00b8*/ 	.byte	0x04, 0x17
        /*00ba*/ 	.short	(.L_33 - .L_32)
.L_32:
        /*00bc*/ 	.word	0x00000000
        /*00c0*/ 	.short	0x0002
        /*00c2*/ 	.short	0x0010
        /*00c4*/ 	.byte	0x00, 0xf4, 0x21, 0x00


	//----- nvinfo : EIATTR_KPARAM_INFO
	.align		4
.L_33:
        /*00c8*/ 	.byte	0x04, 0x17
        /*00ca*/ 	.short	(.L_35 - .L_34)
.L_34:
        /*00cc*/ 	.word	0x00000000
        /*00d0*/ 	.short	0x0001
        /*00d2*/ 	.short	0x0008
        /*00d4*/ 	.byte	0x00, 0xf4, 0x21, 0x00


	//----- nvinfo : EIATTR_KPARAM_INFO
	.align		4
.L_35:
        /*00d8*/ 	.byte	0x04, 0x17
        /*00da*/ 	.short	(.L_37 - .L_36)
.L_36:
        /*00dc*/ 	.word	0x00000000
        /*00e0*/ 	.short	0x0000
        /*00e2*/ 	.short	0x0000
        /*00e4*/ 	.byte	0x00, 0xf4, 0x21, 0x00


	//----- nvinfo : EIATTR_SPARSE_MMA_MASK
	.align		4
.L_37:
        /*00e8*/ 	.byte	0x03, 0x50
        /*00ea*/ 	.short	0x0000


	//----- nvinfo : EIATTR_MAXREG_COUNT
	.align		4
        /*00ec*/ 	.byte	0x03, 0x1b
        /*00ee*/ 	.short	0x00ff


	//----- nvinfo : EIATTR_EXIT_INSTR_OFFSETS
	.align		4
        /*00f0*/ 	.byte	0x04, 0x1c
        /*00f2*/ 	.short	(.L_39 - .L_38)


	//   ....[0]....
.L_38:
        /*00f4*/ 	.word	0x00000720


	//----- nvinfo : EIATTR_REQNTID
	.align		4
.L_39:
        /*00f8*/ 	.byte	0x04, 0x10
        /*00fa*/ 	.short	(.L_41 - .L_40)
.L_40:
        /*00fc*/ 	.word	0x00000100
        /*0100*/ 	.word	0x00000001
        /*0104*/ 	.word	0x00000001


	//----- nvinfo : EIATTR_CBANK_PARAM_SIZE
	.align		4
.L_41:
        /*0108*/ 	.byte	0x03, 0x19
        /*010a*/ 	.short	0x006c


	//----- nvinfo : EIATTR_PARAM_CBANK
	.align		4
        /*010c*/ 	.byte	0x04, 0x0a
        /*010e*/ 	.short	(.L_43 - .L_42)
	.align		4
.L_42:
        /*0110*/ 	.word	index@(.nv.constant0.triton_poi_fused_cat_84)
        /*0114*/ 	.short	0x0210
        /*0116*/ 	.short	0x006c


	//----- nvinfo : EIATTR_SW_WAR
	.align		4
.L_43:
        /*0118*/ 	.byte	0x04, 0x36
        /*011a*/ 	.short	(.L_45 - .L_44)
.L_44:
        /*011c*/ 	.word	0x00000008
.L_45:


//--------------------- .nv.callgraph             --------------------------
	.section	.nv.callgraph,"",@"SHT_CUDA_CALLGRAPH"
	.align	4
	.sectionentsize	8
	.align		4
        /*0000*/ 	.word	0x00000000
	.align		4
        /*0004*/ 	.word	0xffffffff
	.align		4
        /*0008*/ 	.word	0x00000000
	.align		4
        /*000c*/ 	.word	0xfffffffe
	.align		4
        /*0010*/ 	.word	0x00000000
	.align		4
        /*0014*/ 	.word	0xfffffffd
	.align		4
        /*0018*/ 	.word	0x00000000
	.align		4
        /*001c*/ 	.word	0xfffffffc


//--------------------- .text.triton_poi_fused_cat_84 --------------------------
	.section	.text.triton_poi_fused_cat_84,"ax",@progbits
	.align	128
        .global         triton_poi_fused_cat_84
        .type           triton_poi_fused_cat_84,@function
        .size           triton_poi_fused_cat_84,(.L_x_1 - triton_poi_fused_cat_84)
        .other          triton_poi_fused_cat_84,@"STO_CUDA_ENTRY STV_DEFAULT"
triton_poi_fused_cat_84:
.text.triton_poi_fused_cat_84:
[----:B------:R-:W-:Y:S01]  /*0000*/  LDC R1, c[0x0][0x28] ;  /* 0x00000a00ff017b82 */ /* 0x000fe20000000800 */
[----:B------:R-:W1:Y:S07]  /*0010*/  S2R R0, SR_TID.X ;  /* 0x0000000000007919 */ /* 0x000e6e0000002100 */
[----:B------:R-:W2:Y:S01]  /*0020*/  LDC.64 R6, c[0x0][0x228] ;  /* 0x00008a00ff067b82 */ /* 0x000ea20000000a00 */
[----:B------:R-:W-:Y:S01]  /*0030*/  ULDC.64 UR4, c[0x0][0x208] ;  /* 0x0000820000047ab9 */ /* 0x000fe20000000a00 */
[----:B------:R-:W3:Y:S06]  /*0040*/  S2R R3, SR_CTAID.X ;  /* 0x0000000000037919 */ /* 0x000eec0000002500 */
[----:B------:R-:W4:Y:S08]  /*0050*/  LDC.64 R14, c[0x0][0x238] ;  /* 0x00008e00ff0e7b82 */ /* 0x000f300000000a00 */
[----:B------:R-:W5:Y:S08]  /*0060*/  LDC.64 R26, c[0x0][0x230] ;  /* 0x00008c00ff1a7b82 */ /* 0x000f700000000a00 */
[----:B------:R-:W2:Y:S01]  /*0070*/  LDC.64 R16, c[0x0][0x240] ;  /* 0x00009000ff107b82 */ /* 0x000ea20000000a00 */
[----:B-1----:R-:W-:-:S07]  /*0080*/  IMAD.SHL.U32 R0, R0, 0x2, RZ ;  /* 0x0000000200007824 */ /* 0x002fce00078e00ff */
[----:B------:R-:W1:Y:S01]  /*0090*/  LDC.64 R24, c[0x0][0x250] ;  /* 0x00009400ff187b82 */ /* 0x000e620000000a00 */
[----:B------:R-:W-:-:S07]  /*00a0*/  LOP3.LUT R0, R0, 0x1fe, RZ, 0xc0, !PT ;  /* 0x000001fe00007812 */ /* 0x000fce00078ec0ff */
[----:B------:R-:W1:Y:S01]  /*00b0*/  LDC.64 R20, c[0x0][0x248] ;  /* 0x00009200ff147b82 */ /* 0x000e620000000a00 */
[----:B---3--:R-:W-:-:S04]  /*00c0*/  IMAD R0, R3, 0x200, R0 ;  /* 0x0000020003007824 */ /* 0x008fc800078e0200 */
[----:B------:R-:W-:Y:S01]  /*00d0*/  IMAD.HI R8, R0, 0x2aaaaaab, RZ ;  /* 0x2aaaaaab00087827 */ /* 0x000fe200078e02ff */
[----:B------:R-:W-:-:S04]  /*00e0*/  SHF.R.S32.HI R3, RZ, 0x1f, R0 ;  /* 0x0000001fff037819 */ /* 0x000fc80000011400 */
[----:B------:R-:W-:Y:S02]  /*00f0*/  LEA.HI R4, R3, R0, RZ, 0xc ;  /* 0x0000000003047211 */ /* 0x000fe400078f60ff */
[----:B------:R-:W3:Y:S01]  /*0100*/  LDC.64 R2, c[0x0][0x220] ;  /* 0x00008800ff027b82 */ /* 0x000ee20000000a00 */
[----:B------:R-:W-:Y:S02]  /*0110*/  SHF.R.U32.HI R11, RZ, 0x1f, R8 ;  /* 0x0000001fff0b7819 */ /* 0x000fe40000011608 */
[----:B------:R-:W-:Y:S02]  /*0120*/  SHF.R.S32.HI R22, RZ, 0xc, R4 ;  /* 0x0000000cff167819 */ /* 0x000fe40000011404 */
[----:B------:R-:W-:Y:S02]  /*0130*/  LOP3.LUT R9, R4, 0xfffff000, RZ, 0xc0, !PT ;  /* 0xfffff00004097812 */ /* 0x000fe400078ec0ff */
[----:B------:R-:W-:Y:S01]  /*0140*/  LEA.HI R8, R8, R11, RZ, 0x14 ;  /* 0x0000000b08087211 */ /* 0x000fe200078fa0ff */
[----:B------:R-:W-:-:S04]  /*0150*/  IMAD.HI R5, R22, 0x2aaaaaab, RZ ;  /* 0x2aaaaaab16057827 */ /* 0x000fc800078e02ff */
[----:B------:R-:W-:Y:S01]  /*0160*/  IMAD.IADD R9, R0, 0x1, -R9 ;  /* 0x0000000100097824 */ /* 0x000fe200078e0a09 */
[----:B------:R-:W-:-:S03]  /*0170*/  LEA.HI R5, R5, R5, RZ, 0x1 ;  /* 0x0000000505057211 */ /* 0x000fc600078f08ff */
[----:B------:R-:W-:Y:S02]  /*0180*/  IMAD R23, R8, 0x1000, R9 ;  /* 0x0000100008177824 */ /* 0x000fe400078e0209 */
[----:B------:R-:W-:Y:S01]  /*0190*/  IMAD R22, R5, -0x6, R22 ;  /* 0xfffffffa05167824 */ /* 0x000fe200078e0216 */
[----:B------:R-:W-:Y:S01]  /*01a0*/  CS2R R4, SRZ ;  /* 0x0000000000047805 */ /* 0x000fe2000001ff00 */
[C---:B--2---:R-:W-:Y:S02]  /*01b0*/  IMAD.WIDE R18, R23.reuse, 0x4, R6 ;  /* 0x0000000417127825 */ /* 0x044fe400078e0206 */
[----:B------:R-:W2:Y:S01]  /*01c0*/  LDC.64 R6, c[0x0][0x258] ;  /* 0x00009600ff067b82 */ /* 0x000ea20000000a00 */
[C---:B------:R-:W-:Y:S01]  /*01d0*/  ISETP.NE.AND P2, PT, R22.reuse, 0x1, PT ;  /* 0x000000011600780c */ /* 0x040fe20003f45270 */
[----:B---3--:R-:W-:Y:S01]  /*01e0*/  IMAD.WIDE R12, R23, 0x4, R2 ;  /* 0x00000004170c7825 */ /* 0x008fe200078e0202 */
[----:B------:R-:W-:Y:S02]  /*01f0*/  CS2R R2, SRZ ;  /* 0x0000000000027805 */ /* 0x000fe4000001ff00 */
[----:B------:R-:W-:-:S02]  /*0200*/  ISETP.NE.AND P3, PT, R22, 0x2, PT ;  /* 0x000000021600780c */ /* 0x000fc40003f65270 */
[C---:B------:R-:W-:Y:S02]  /*0210*/  ISETP.NE.AND P4, PT, R22.reuse, 0x3, PT ;  /* 0x000000031600780c */ /* 0x040fe40003f85270 */
[----:B------:R-:W-:Y:S02]  /*0220*/  ISETP.NE.AND P5, PT, R22, 0x4, PT ;  /* 0x000000041600780c */ /* 0x000fe40003fa5270 */
[----:B------:R-:W-:Y:S01]  /*0230*/  CS2R R8, SRZ ;  /* 0x0000000000087805 */ /* 0x000fe2000001ff00 */
[C---:B----4-:R-:W-:Y:S02]  /*0240*/  IMAD.WIDE R28, R23.reuse, 0x4, R14 ;  /* 0x00000004171c7825 */ /* 0x050fe400078e020e */
[----:B------:R3:W4:Y:S02]  /*0250*/  @!P2 LDG.E.EL.64 R4, desc[UR4][R12.64] ;  /* 0x000000040c04a981 */ /* 0x000724000c2e1b00 */
[C---:B-----5:R-:W-:Y:S02]  /*0260*/  IMAD.WIDE R26, R23.reuse, 0x4, R26 ;  /* 0x00000004171a7825 */ /* 0x060fe400078e021a */
[----:B------:R5:W4:Y:S02]  /*0270*/  @!P2 LDG.E.EL.64 R2, desc[UR4][R18.64] ;  /* 0x000000041202a981 */ /* 0x000b24000c2e1b00 */
[C---:B0-----:R-:W-:Y:S01]  /*0280*/  IMAD.WIDE R14, R23.reuse, 0x4, R16 ;  /* 0x00000004170e7825 */ /* 0x041fe200078e0210 */
[----:B------:R-:W-:Y:S01]  /*0290*/  CS2R R10, SRZ ;  /* 0x00000000000a7805 */ /* 0x000fe2000001ff00 */
[----:B------:R0:W4:Y:S02]  /*02a0*/  @!P3 LDG.E.EL.64 R8, desc[UR4][R26.64] ;  /* 0x000000041a08b981 */ /* 0x000124000c2e1b00 */
[----:B-1----:R-:W-:Y:S01]  /*02b0*/  IMAD.WIDE R24, R23, 0x4, R24 ;  /* 0x0000000417187825 */ /* 0x002fe200078e0218 */
[----:B---3--:R-:W-:-:S02]  /*02c0*/  CS2R R12, SRZ ;  /* 0x00000000000c7805 */ /* 0x008fc4000001ff00 */
[----:B-----5:R-:W-:Y:S01]  /*02d0*/  CS2R R18, SRZ ;  /* 0x0000000000127805 */ /* 0x020fe2000001ff00 */
[----:B--2---:R-:W-:-:S03]  /*02e0*/  IMAD.WIDE R6, R23, 0x4, R6 ;  /* 0x0000000417067825 */ /* 0x004fc600078e0206 */
[----:B------:R1:W2:Y:S01]  /*02f0*/  @!P4 LDG.E.EL.64 R12, desc[UR4][R14.64] ;  /* 0x000000040e0cc981 */ /* 0x0002a2000c2e1b00 */
[----:B0-----:R-:W-:-:S03]  /*0300*/  IMAD.WIDE R26, R23, 0x4, R20 ;  /* 0x00000004171a7825 */ /* 0x001fc600078e0214 */
[----:B------:R0:W3:Y:S01]  /*0310*/  @!P5 LDG.E.EL.64 R18, desc[UR4][R24.64] ;  /* 0x000000041812d981 */ /* 0x0000e2000c2e1b00 */
[----:B------:R-:W-:Y:S02]  /*0320*/  CS2R R20, SRZ ;  /* 0x0000000000147805 */ /* 0x000fe4000001ff00 */
[----:B------:R-:W-:Y:S02]  /*0330*/  CS2R R16, SRZ ;  /* 0x0000000000107805 */ /* 0x000fe4000001ff00 */
[C---:B------:R-:W-:Y:S01]  /*0340*/  ISETP.GE.AND P1, PT, R22.reuse, 0x1, PT ;  /* 0x000000011600780c */ /* 0x040fe20003f26270 */
[----:B------:R-:W5:Y:S01]  /*0350*/  @!P3 LDG.E.EL.64 R10, desc[UR4][R28.64] ;  /* 0x000000041c0ab981 */ /* 0x000f62000c2e1b00 */
[----:B-1----:R-:W1:Y:S03]  /*0360*/  LDC.64 R14, c[0x0][0x210] ;  /* 0x00008400ff0e7b82 */ /* 0x002e660000000a00 */
[----:B------:R0:W2:Y:S01]  /*0370*/  @!P5 LDG.E.EL.64 R20, desc[UR4][R6.64] ;  /* 0x000000040614d981 */ /* 0x0000a2000c2e1b00 */
[----:B------:R-:W-:-:S03]  /*0380*/  ISETP.GT.AND P0, PT, R22, 0x4, PT ;  /* 0x000000041600780c */ /* 0x000fc60003f04270 */
[----:B------:R1:W3:Y:S01]  /*0390*/  @!P4 LDG.E.EL.64 R16, desc[UR4][R26.64] ;  /* 0x000000041a10c981 */ /* 0x0002e2000c2e1b00 */
[----:B0-----:R-:W0:Y:S08]  /*03a0*/  LDC.64 R24, c[0x0][0x260] ;  /* 0x00009800ff187b82 */ /* 0x001e300000000a00 */
[----:B------:R-:W0:Y:S01]  /*03b0*/  LDC.64 R6, c[0x0][0x268] ;  /* 0x00009a00ff067b82 */ /* 0x000e220000000a00 */
[----:B-1----:R-:W-:Y:S01]  /*03c0*/  IMAD.WIDE R28, R23, 0x4, R14 ;  /* 0x00000004171c7825 */ /* 0x002fe200078e020e */
[----:B------:R-:W-:-:S06]  /*03d0*/  CS2R R14, SRZ ;  /* 0x00000000000e7805 */ /* 0x000fcc000001ff00 */
[----:B------:R1:W3:Y:S01]  /*03e0*/  @!P1 LDG.E.EL.64 R14, desc[UR4][R28.64] ;  /* 0x000000041c0e9981 */ /* 0x0002e2000c2e1b00 */
[----:B0-----:R-:W-:Y:S01]  /*03f0*/  IMAD.WIDE R26, R23, 0x4, R24 ;  /* 0x00000004171a7825 */ /* 0x001fe200078e0218 */
[----:B------:R-:W-:-:S06]  /*0400*/  CS2R R24, SRZ ;  /* 0x0000000000187805 */ /* 0x000fcc000001ff00 */
[----:B------:R0:W3:Y:S01]  /*0410*/  @P0 LDG.E.EL.64 R24, desc[UR4][R26.64] ;  /* 0x000000041a180981 */ /* 0x0000e2000c2e1b00 */
[----:B-1----:R-:W-:Y:S01]  /*0420*/  IMAD.WIDE R28, R23, 0x4, R6 ;  /* 0x00000004171c7825 */ /* 0x002fe200078e0206 */
[----:B------:R-:W-:-:S06]  /*0430*/  CS2R R6, SRZ ;  /* 0x0000000000067805 */ /* 0x000fcc000001ff00 */
[----:B------:R-:W3:Y:S01]  /*0440*/  @P0 LDG.E.EL.64 R6, desc[UR4][R28.64] ;  /* 0x000000041c060981 */ /* 0x000ee2000c2e1b00 */
[----:B0-----:R-:W0:Y:S03]  /*0450*/  LDC.64 R26, c[0x0][0x218] ;  /* 0x00008600ff1a7b82 */ /* 0x001e260000000a00 */
[----:B0-----:R-:W3:Y:S01]  /*0460*/  LDG.E R22, desc[UR4][R26.64] ;  /* 0x000000041a167981 */ /* 0x001ee2000c1e1900 */
[----:B----4-:R-:W-:Y:S02]  /*0470*/  SEL R5, R5, RZ, !P2 ;  /* 0x000000ff05057207 */ /* 0x010fe40005000000 */
[----:B------:R-:W-:Y:S02]  /*0480*/  SEL R23, R2, RZ, !P2 ;  /* 0x000000ff02177207 */ /* 0x000fe40005000000 */
[----:B------:R-:W-:Y:S02]  /*0490*/  SEL R2, R3, RZ, !P2 ;  /* 0x000000ff03027207 */ /* 0x000fe40005000000 */
[----:B------:R-:W-:-:S02]  /*04a0*/  SEL R3, R9, RZ, !P3 ;  /* 0x000000ff09037207 */ /* 0x000fc40005800000 */
[----:B------:R-:W-:Y:S01]  /*04b0*/  SEL R8, R8, RZ, !P3 ;  /* 0x000000ff08087207 */ /* 0x000fe20005800000 */
[----:B------:R-:W-:Y:S01]  /*04c0*/  FADD R5, R5, R2 ;  /* 0x0000000205057221 */ /* 0x000fe20000000000 */
[----:B-----5:R-:W-:Y:S02]  /*04d0*/  SEL R9, R10, RZ, !P3 ;  /* 0x000000ff0a097207 */ /* 0x020fe40005800000 */
[----:B------:R-:W-:Y:S02]  /*04e0*/  SEL R10, R11, RZ, !P3 ;  /* 0x000000ff0b0a7207 */ /* 0x000fe40005800000 */
[----:B--2---:R-:W-:Y:S01]  /*04f0*/  SEL R11, R12, RZ, !P4 ;  /* 0x000000ff0c0b7207 */ /* 0x004fe20006000000 */
[----:B------:R-:W-:Y:S02]  /*0500*/  FADD R9, R8, R9 ;  /* 0x0000000908097221 */ /* 0x000fe40000000000 */
[----:B------:R-:W-:Y:S01]  /*0510*/  FADD R8, R3, R10 ;  /* 0x0000000a03087221 */ /* 0x000fe20000000000 */
[----:B---3--:R-:W-:Y:S01]  /*0520*/  SEL R16, R16, RZ, !P4 ;  /* 0x000000ff10107207 */ /* 0x008fe20006000000 */
[----:B------:R-:W0:Y:S01]  /*0530*/  LDC.64 R2, c[0x0][0x270] ;  /* 0x00009c00ff027b82 */ /* 0x000e220000000a00 */
[----:B------:R-:W-:-:S02]  /*0540*/  SEL R12, R19, RZ, !P5 ;  /* 0x000000ff130c7207 */ /* 0x000fc40006800000 */
[----:B------:R-:W-:Y:S01]  /*0550*/  SEL R21, R21, RZ, !P5 ;  /* 0x000000ff15157207 */ /* 0x000fe20006800000 */
[----:B------:R-:W-:Y:S01]  /*0560*/  FADD R10, R11, R16 ;  /* 0x000000100b0a7221 */ /* 0x000fe20000000000 */
[----:B------:R-:W-:Y:S02]  /*0570*/  SEL R11, R18, RZ, !P5 ;  /* 0x000000ff120b7207 */ /* 0x000fe40006800000 */
[----:B------:R-:W-:Y:S01]  /*0580*/  SEL R20, R20, RZ, !P5 ;  /* 0x000000ff14147207 */ /* 0x000fe20006800000 */
[----:B------:R-:W-:Y:S01]  /*0590*/  FADD R21, R12, R21 ;  /* 0x000000150c157221 */ /* 0x000fe20000000000 */
[----:B------:R-:W-:Y:S02]  /*05a0*/  SEL R16, R13, RZ, !P4 ;  /* 0x000000ff0d107207 */ /* 0x000fe40006000000 */
[----:B------:R-:W-:Y:S01]  /*05b0*/  SEL R17, R17, RZ, !P4 ;  /* 0x000000ff11117207 */ /* 0x000fe20006000000 */
[----:B------:R-:W-:Y:S01]  /*05c0*/  FADD R11, R11, R20 ;  /* 0x000000140b0b7221 */ /* 0x000fe20000000000 */
[----:B------:R-:W-:-:S03]  /*05d0*/  SEL R4, R4, RZ, !P2 ;  /* 0x000000ff04047207 */ /* 0x000fc60005000000 */
[----:B------:R-:W-:Y:S02]  /*05e0*/  FADD R16, R16, R17 ;  /* 0x0000001110107221 */ /* 0x000fe40000000000 */
[----:B------:R-:W-:Y:S01]  /*05f0*/  FADD R4, R4, R23 ;  /* 0x0000001704047221 */ /* 0x000fe20000000000 */
[----:B------:R-:W-:Y:S02]  /*0600*/  SEL R19, R24, RZ, P0 ;  /* 0x000000ff18137207 */ /* 0x000fe40000000000 */
[----:B------:R-:W-:Y:S02]  /*0610*/  SEL R18, R25, RZ, P0 ;  /* 0x000000ff19127207 */ /* 0x000fe40000000000 */
[----:B------:R-:W-:Y:S02]  /*0620*/  SEL R6, R6, RZ, P0 ;  /* 0x000000ff06067207 */ /* 0x000fe40000000000 */
[----:B------:R-:W-:-:S03]  /*0630*/  SEL R7, R7, RZ, P0 ;  /* 0x000000ff07077207 */ /* 0x000fc60000000000 */
[----:B------:R-:W-:Y:S02]  /*0640*/  FADD R6, R19, R6 ;  /* 0x0000000613067221 */ /* 0x000fe40000000000 */
[----:B------:R-:W-:Y:S01]  /*0650*/  FADD R12, R18, R7 ;  /* 0x00000007120c7221 */ /* 0x000fe20000000000 */
[----:B------:R-:W-:Y:S02]  /*0660*/  SEL R7, R14, RZ, !P1 ;  /* 0x000000ff0e077207 */ /* 0x000fe40004800000 */
[----:B------:R-:W-:Y:S02]  /*0670*/  @P5 FSEL R11, R6, RZ, P0 ;  /* 0x000000ff060b5208 */ /* 0x000fe40000000000 */
[----:B------:R-:W-:Y:S02]  /*0680*/  @P5 FSEL R21, R12, RZ, P0 ;  /* 0x000000ff0c155208 */ /* 0x000fe40000000000 */
[----:B------:R-:W-:Y:S02]  /*0690*/  SEL R15, R15, RZ, !P1 ;  /* 0x000000ff0f0f7207 */ /* 0x000fe40004800000 */
[----:B------:R-:W-:-:S02]  /*06a0*/  @P3 FSEL R9, R10, R11, !P4 ;  /* 0x0000000b0a093208 */ /* 0x000fc40006000000 */
[----:B------:R-:W-:Y:S01]  /*06b0*/  @P3 FSEL R8, R16, R21, !P4 ;  /* 0x0000001510083208 */ /* 0x000fe20006000000 */
[----:B0-----:R-:W-:-:S04]  /*06c0*/  IMAD.WIDE R2, R0, 0x4, R2 ;  /* 0x0000000400027825 */ /* 0x001fc800078e0202 */
[C---:B------:R-:W-:Y:S01]  /*06d0*/  FADD R14, R22.reuse, R7 ;  /* 0x00000007160e7221 */ /* 0x040fe20000000000 */
[----:B------:R-:W-:Y:S01]  /*06e0*/  FADD R15, R22, R15 ;  /* 0x0000000f160f7221 */ /* 0x000fe20000000000 */
[----:B------:R-:W-:Y:S02]  /*06f0*/  @P1 FSEL R14, R4, R9, !P2 ;  /* 0x00000009040e1208 */ /* 0x000fe40005000000 */
[----:B------:R-:W-:-:S05]  /*0700*/  @P1 FSEL R15, R5, R8, !P2 ;  /* 0x00000008050f1208 */ /* 0x000fca0005000000 */
[----:B------:R-:W-:Y:S01]  /*0710*/  STG.E.64 desc[UR4][R2.64], R14 ;  /* 0x0000000e02007986 */ /* 0x000fe2000c101b04 */
[----:B------:R-:W-:Y:S05]  /*0720*/  EXIT ;  /* 0x000000000000794d */ /* 0x000fea0003800000 */
.L_x_0:
[----:B------:R-:W-:-:S00]  /*0730*/  BRA `(.L_x_0) ;  /* 0xfffffffc00fc7947 */ /* 0x000fc0000383ffff */
[----:B------:R-:W-:-:S00]  /*0740*/  NOP ;  /* 0x0000000000007918 */ /* 0x000fc00000000000 */
        /* <DEDUP_REMOVED lines=11> */
.L_x_1:


//--------------------- .nv.constant0.triton_poi_fused_cat_84 --------------------------
	.section	.nv.constant0.triton_poi_fused_cat_84,"a",@progbits
	.sectionflags	@""
	.align	4
.nv.constant0.triton_poi_fused_cat_84:
	.zero		636
